//
// Generated by NVIDIA NVVM Compiler
//
// Compiler Build ID: CL-36424714
// Cuda compilation tools, release 13.0, V13.0.88
// Based on NVVM 20.0.0
//

.version 9.0
.target sm_100
.address_size 64

	// .globl	_Z7oddSortPii

.visible .entry _Z7oddSortPii(
	.param .u64 .ptr .align 1 _Z7oddSortPii_param_0,
	.param .u32 _Z7oddSortPii_param_1
)
{
	.reg .pred 	%p<5>;
	.reg .b32 	%r<12>;
	.reg .b64 	%rd<5>;

	ld.param.u64 	%rd2, [_Z7oddSortPii_param_0];
	ld.param.u32 	%r4, [_Z7oddSortPii_param_1];
	mov.u32 	%r6, %ctaid.x;
	mov.u32 	%r7, %ntid.x;
	mov.u32 	%r8, %tid.x;
	mad.lo.s32 	%r9, %r6, %r7, %r8;
	and.b32  	%r10, %r9, -2147483647;
	setp.ne.s32 	%p1, %r10, 1;
	add.s32 	%r11, %r4, -1;
	setp.ge.s32 	%p2, %r9, %r11;
	or.pred  	%p3, %p1, %p2;
	@%p3 bra 	$L__BB0_3;
	cvta.to.global.u64 	%rd3, %rd2;
	mul.wide.u32 	%rd4, %r9, 4;
	add.s64 	%rd1, %rd3, %rd4;
	ld.global.u32 	%r2, [%rd1];
	ld.global.u32 	%r3, [%rd1+4];
	setp.le.s32 	%p4, %r2, %r3;
	@%p4 bra 	$L__BB0_3;
	st.global.u32 	[%rd1], %r3;
	st.global.u32 	[%rd1+4], %r2;
$L__BB0_3:
	ret;

}
	// .globl	_Z8evenSortPii
.visible .entry _Z8evenSortPii(
	.param .u64 .ptr .align 1 _Z8evenSortPii_param_0,
	.param .u32 _Z8evenSortPii_param_1
)
{
	.reg .pred 	%p<5>;
	.reg .b32 	%r<12>;
	.reg .b64 	%rd<5>;

	ld.param.u64 	%rd2, [_Z8evenSortPii_param_0];
	ld.param.u32 	%r4, [_Z8evenSortPii_param_1];
	mov.u32 	%r6, %ctaid.x;
	mov.u32 	%r7, %ntid.x;
	mov.u32 	%r8, %tid.x;
	mad.lo.s32 	%r9, %r6, %r7, %r8;
	and.b32  	%r10, %r9, 1;
	setp.eq.b32 	%p1, %r10, 1;
	add.s32 	%r11, %r4, -1;
	setp.ge.s32 	%p2, %r9, %r11;
	or.pred  	%p3, %p1, %p2;
	@%p3 bra 	$L__BB1_3;
	cvta.to.global.u64 	%rd3, %rd2;
	mul.wide.s32 	%rd4, %r9, 4;
	add.s64 	%rd1, %rd3, %rd4;
	ld.global.u32 	%r2, [%rd1];
	ld.global.u32 	%r3, [%rd1+4];
	setp.le.s32 	%p4, %r2, %r3;
	@%p4 bra 	$L__BB1_3;
	st.global.u32 	[%rd1], %r3;
	st.global.u32 	[%rd1+4], %r2;
$L__BB1_3:
	ret;

}


// ===== COMPILED SASS (sm_100) =====

	.target	sm_100

	.elftype	@"ET_EXEC"


//--------------------- .note.nv.tkinfo           --------------------------
	.section	.note.nv.tkinfo,"",@"SHT_NOTE"
	.sectionflags	@"SHF_NOTE_NV_TKINFO"
	.tkinfo
        /*0018*/ 	.word	0x00000002
        /*0030*/ 	.string	""
        /*0030*/ 	.string	"ptxas"
        /*0030*/ 	.string	"Cuda compilation tools, release 13.0, V13.0.88"
        /*0030*/ 	.string	"Build cuda_13.0.r13.0/compiler.36424714_0"
        /*0030*/ 	.string	"-arch sm_100 -m 64 "



//--------------------- .note.nv.cuinfo           --------------------------
	.section	.note.nv.cuinfo,"",@"SHT_NOTE"
	.sectionflags	@"SHF_NOTE_NV_CUINFO"
        /*0018*/ 	.short	0x0002
        /*001a*/ 	.short	0x0064
        /*001c*/ 	.short	0x0082
	.zero		2


//--------------------- .nv.info                  --------------------------
	.section	.nv.info,"",@"SHT_CUDA_INFO"
	.align	4


	//----- nvinfo : EIATTR_REGCOUNT
	.align		4
        /*0000*/ 	.byte	0x04, 0x2f
        /*0002*/ 	.short	(.L_1 - .L_0)
	.align		4
.L_0:
        /*0004*/ 	.word	index@(_Z7oddSortPii)
        /*0008*/ 	.word	0x00000008


	//----- nvinfo : EIATTR_FRAME_SIZE
	.align		4
.L_1:
        /*000c*/ 	.byte	0x04, 0x11
        /*000e*/ 	.short	(.L_3 - .L_2)
	.align		4
.L_2:
        /*0010*/ 	.word	index@(_Z7oddSortPii)
        /*0014*/ 	.word	0x00000000


	//----- nvinfo : EIATTR_REGCOUNT
	.align		4
.L_3:
        /*0018*/ 	.byte	0x04, 0x2f
        /*001a*/ 	.short	(.L_5 - .L_4)
	.align		4
.L_4:
        /*001c*/ 	.word	index@(_Z8evenSortPii)
        /*0020*/ 	.word	0x00000008


	//----- nvinfo : EIATTR_FRAME_SIZE
	.align		4
.L_5:
        /*0024*/ 	.byte	0x04, 0x11
        /*0026*/ 	.short	(.L_7 - .L_6)
	.align		4
.L_6:
        /*0028*/ 	.word	index@(_Z8evenSortPii)
        /*002c*/ 	.word	0x00000000


	//----- nvinfo : EIATTR_MIN_STACK_SIZE
	.align		4
.L_7:
        /*0030*/ 	.byte	0x04, 0x12
        /*0032*/ 	.short	(.L_9 - .L_8)
	.align		4
.L_8:
        /*0034*/ 	.word	index@(_Z8evenSortPii)
        /*0038*/ 	.word	0x00000000


	//----- nvinfo : EIATTR_MIN_STACK_SIZE
	.align		4
.L_9:
        /*003c*/ 	.byte	0x04, 0x12
        /*003e*/ 	.short	(.L_11 - .L_10)
	.align		4
.L_10:
        /*0040*/ 	.word	index@(_Z7oddSortPii)
        /*0044*/ 	.word	0x00000000
.L_11:


//--------------------- .nv.compat                --------------------------
	.section	.nv.compat,"",@"SHT_CUDA_COMPAT_INFO"
	.align	4
        /*0000*/ 	.byte	0x02, 0x09, 0x00, 0x00, 0x02, 0x02, 0x01, 0x00, 0x02, 0x05, 0x05, 0x00, 0x03, 0x07, 0x01, 0x01
        /*0010*/ 	.byte	0x02, 0x03, 0x00, 0x00, 0x02, 0x06, 0x01, 0x00, 0x04, 0x0b, 0x08, 0x00, 0x09, 0x00, 0x00, 0x00
        /*0020*/ 	.byte	0x00, 0x00, 0x00, 0x00


//--------------------- .nv.info._Z8evenSortPii   --------------------------
	.section	.nv.info._Z8evenSortPii,"",@"SHT_CUDA_INFO"
	.sectionflags	@""
	.align	4


	//----- nvinfo : EIATTR_CUDA_API_VERSION
	.align		4
        /*0000*/ 	.byte	0x04, 0x37
        /*0002*/ 	.short	(.L_13 - .L_12)
.L_12:
        /*0004*/ 	.word	0x00000082


	//----- nvinfo : EIATTR_KPARAM_INFO
	.align		4
.L_13:
        /*0008*/ 	.byte	0x04, 0x17
        /*000a*/ 	.short	(.L_15 - .L_14)
.L_14:
        /*000c*/ 	.word	0x00000000
        /*0010*/ 	.short	0x0001
        /*0012*/ 	.short	0x0008
        /*0014*/ 	.byte	0x00, 0xf0, 0x11, 0x00


	//----- nvinfo : EIATTR_KPARAM_INFO
	.align		4
.L_15:
        /*0018*/ 	.byte	0x04, 0x17
        /*001a*/ 	.short	(.L_17 - .L_16)
.L_16:
        /*001c*/ 	.word	0x00000000
        /*0020*/ 	.short	0x0000
        /*0022*/ 	.short	0x0000
        /*0024*/ 	.byte	0x00, 0xf5, 0x21, 0x00


	//----- nvinfo : EIATTR_SPARSE_MMA_MASK
	.align		4
.L_17:
        /*0028*/ 	.byte	0x03, 0x50
        /*002a*/ 	.short	0x0000


	//----- nvinfo : EIATTR_MAXREG_COUNT
	.align		4
        /*002c*/ 	.byte	0x03, 0x1b
        /*002e*/ 	.short	0x00ff


	//----- nvinfo : EIATTR_MERCURY_ISA_VERSION
	.align		4
        /*0030*/ 	.byte	0x03, 0x5f
        /*0032*/ 	.short	0x0101


	//----- nvinfo : EIATTR_VRC_CTA_INIT_COUNT
	.align		4
        /*0034*/ 	.byte	0x02, 0x4a
	.zero		1
	.zero		1


	//----- nvinfo : EIATTR_EXIT_INSTR_OFFSETS
	.align		4
        /*0038*/ 	.byte	0x04, 0x1c
        /*003a*/ 	.short	(.L_19 - .L_18)


	//   ....[0]....
.L_18:
        /*003c*/ 	.word	0x000000a0


	//   ....[1]....
        /*0040*/ 	.word	0x00000110


	//   ....[2]....
        /*0044*/ 	.word	0x00000140


	//----- nvinfo : EIATTR_CBANK_PARAM_SIZE
	.align		4
.L_19:
        /*0048*/ 	.byte	0x03, 0x19
        /*004a*/ 	.short	0x000c


	//----- nvinfo : EIATTR_PARAM_CBANK
	.align		4
        /*004c*/ 	.byte	0x04, 0x0a
        /*004e*/ 	.short	(.L_21 - .L_20)
	.align		4
.L_20:
        /*0050*/ 	.word	index@(.nv.constant0._Z8evenSortPii)
        /*0054*/ 	.short	0x0380
        /*0056*/ 	.short	0x000c


	//----- nvinfo : EIATTR_SW_WAR
	.align		4
.L_21:
        /*0058*/ 	.byte	0x04, 0x36
        /*005a*/ 	.short	(.L_23 - .L_22)
.L_22:
        /*005c*/ 	.word	0x00000008
.L_23:


//--------------------- .nv.info._Z7oddSortPii    --------------------------
	.section	.nv.info._Z7oddSortPii,"",@"SHT_CUDA_INFO"
	.sectionflags	@""
	.align	4


	//----- nvinfo : EIATTR_CUDA_API_VERSION
	.align		4
        /*0000*/ 	.byte	0x04, 0x37
        /*0002*/ 	.short	(.L_25 - .L_24)
.L_24:
        /*0004*/ 	.word	0x00000082


	//----- nvinfo : EIATTR_KPARAM_INFO
	.align		4
.L_25:
        /*0008*/ 	.byte	0x04, 0x17
        /*000a*/ 	.short	(.L_27 - .L_26)
.L_26:
        /*000c*/ 	.word	0x00000000
        /*0010*/ 	.short	0x0001
        /*0012*/ 	.short	0x0008
        /*0014*/ 	.byte	0x00, 0xf0, 0x11, 0x00


	//----- nvinfo : EIATTR_KPARAM_INFO
	.align		4
.L_27:
        /*0018*/ 	.byte	0x04, 0x17
        /*001a*/ 	.short	(.L_29 - .L_28)
.L_28:
        /*001c*/ 	.word	0x00000000
        /*0020*/ 	.short	0x0000
        /*0022*/ 	.short	0x0000
        /*0024*/ 	.byte	0x00, 0xf5, 0x21, 0x00


	//----- nvinfo : EIATTR_SPARSE_MMA_MASK
	.align		4
.L_29:
        /*0028*/ 	.byte	0x03, 0x50
        /*002a*/ 	.short	0x0000


	//----- nvinfo : EIATTR_MAXREG_COUNT
	.align		4
        /*002c*/ 	.byte	0x03, 0x1b
        /*002e*/ 	.short	0x00ff


	//----- nvinfo : EIATTR_MERCURY_ISA_VERSION
	.align		4
        /*0030*/ 	.byte	0x03, 0x5f
        /*0032*/ 	.short	0x0101


	//----- nvinfo : EIATTR_VRC_CTA_INIT_COUNT
	.align		4
        /*0034*/ 	.byte	0x02, 0x4a
	.zero		1
	.zero		1


	//----- nvinfo : EIATTR_EXIT_INSTR_OFFSETS
	.align		4
        /*0038*/ 	.byte	0x04, 0x1c
        /*003a*/ 	.short	(.L_31 - .L_30)


	//   ....[0]....
.L_30:
        /*003c*/ 	.word	0x000000a0


	//   ....[1]....
        /*0040*/ 	.word	0x00000110


	//   ....[2]....
        /*0044*/ 	.word	0x00000140


	//----- nvinfo : EIATTR_CBANK_PARAM_SIZE
	.align		4
.L_31:
        /*0048*/ 	.byte	0x03, 0x19
        /*004a*/ 	.short	0x000c


	//----- nvinfo : EIATTR_PARAM_CBANK
	.align		4
        /*004c*/ 	.byte	0x04, 0x0a
        /*004e*/ 	.short	(.L_33 - .L_32)
	.align		4
.L_32:
        /*0050*/ 	.word	index@(.nv.constant0._Z7oddSortPii)
        /*0054*/ 	.short	0x0380
        /*0056*/ 	.short	0x000c


	//----- nvinfo : EIATTR_SW_WAR
	.align		4
.L_33:
        /*0058*/ 	.byte	0x04, 0x36
        /*005a*/ 	.short	(.L_35 - .L_34)
.L_34:
        /*005c*/ 	.word	0x00000008
.L_35:


//--------------------- .nv.callgraph             --------------------------
	.section	.nv.callgraph,"",@"SHT_CUDA_CALLGRAPH"
	.align	4
	.sectionentsize	8
	.align		4
        /*0000*/ 	.word	0x00000000
	.align		4
        /*0004*/ 	.word	0xffffffff
	.align		4
        /*0008*/ 	.word	0x00000000
	.align		4
        /*000c*/ 	.word	0xfffffffe
	.align		4
        /*0010*/ 	.word	0x00000000
	.align		4
        /*0014*/ 	.word	0xfffffffd
	.align		4
        /*0018*/ 	.word	0x00000000
	.align		4
        /*001c*/ 	.word	0xfffffffc


//--------------------- .text._Z8evenSortPii      --------------------------
	.section	.text._Z8evenSortPii,"ax",@progbits
	.align	128
        .global         _Z8evenSortPii
        .type           _Z8evenSortPii,@function
        .size           _Z8evenSortPii,(.L_x_2 - _Z8evenSortPii)
        .other          _Z8evenSortPii,@"STO_CUDA_ENTRY STV_DEFAULT"
_Z8evenSortPii:
.text._Z8evenSortPii:
[----:B------:R-:W-:Y:S01]  /*0000*/  LDC R1, c[0x0][0x37c] ;  /* 0x0000df00ff017b82 */ /* 0x000fe20000000800 */
[----:B------:R-:W0:Y:S07]  /*0010*/  S2R R0, SR_TID.X ;  /* 0x0000000000007919 */ /* 0x000e2e0000002100 */
[----:B------:R-:W0:Y:S01]  /*0020*/  S2UR UR5, SR_CTAID.X ;  /* 0x00000000000579c3 */ /* 0x000e220000002500 */
[----:B------:R-:W1:Y:S07]  /*0030*/  LDCU UR4, c[0x0][0x388] ;  /* 0x00007100ff0477ac */ /* 0x000e6e0008000800 */
[----:B------:R-:W0:Y:S01]  /*0040*/  LDC R5, c[0x0][0x360] ;  /* 0x0000d800ff057b82 */ /* 0x000e220000000800 */
[----:B-1----:R-:W-:Y:S01]  /*0050*/  UIADD3 UR4, UPT, UPT, UR4, -0x1, URZ ;  /* 0xffffffff04047890 */ /* 0x002fe2000fffe0ff */
[----:B0-----:R-:W-:-:S05]  /*0060*/  IMAD R5, R5, UR5, R0 ;  /* 0x0000000505057c24 */ /* 0x001fca000f8e0200 */
[C---:B------:R-:W-:Y:S02]  /*0070*/  ISETP.GE.AND P0, PT, R5.reuse, UR4, PT ;  /* 0x0000000405007c0c */ /* 0x040fe4000bf06270 */
[----:B------:R-:W-:-:S04]  /*0080*/  LOP3.LUT R0, R5, 0x1, RZ, 0xc0, !PT ;  /* 0x0000000105007812 */ /* 0x000fc800078ec0ff */
[----:B------:R-:W-:-:S13]  /*0090*/  ISETP.EQ.U32.OR P0, PT, R0, 0x1, P0 ;  /* 0x000000010000780c */ /* 0x000fda0000702470 */
[----:B------:R-:W-:Y:S05]  /*00a0*/  @P0 EXIT ;  /* 0x000000000000094d */ /* 0x000fea0003800000 */
[----:B------:R-:W0:Y:S01]  /*00b0*/  LDC.64 R2, c[0x0][0x380] ;  /* 0x0000e000ff027b82 */ /* 0x000e220000000a00 */
[----:B------:R-:W1:Y:S01]  /*00c0*/  LDCU.64 UR4, c[0x0][0x358] ;  /* 0x00006b00ff0477ac */ /* 0x000e620008000a00 */
[----:B0-----:R-:W-:-:S05]  /*00d0*/  IMAD.WIDE R2, R5, 0x4, R2 ;  /* 0x0000000405027825 */ /* 0x001fca00078e0202 */
[----:B-1----:R-:W2:Y:S04]  /*00e0*/  LDG.E R5, desc[UR4][R2.64] ;  /* 0x0000000402057981 */ /* 0x002ea8000c1e1900 */
[----:B------:R-:W2:Y:S02]  /*00f0*/  LDG.E R0, desc[UR4][R2.64+0x4] ;  /* 0x0000040402007981 */ /* 0x000ea4000c1e1900 */
[----:B--2---:R-:W-:-:S13]  /*0100*/  ISETP.GT.AND P0, PT, R5, R0, PT ;  /* 0x000000000500720c */ /* 0x004fda0003f04270 */
[----:B------:R-:W-:Y:S05]  /*0110*/  @!P0 EXIT ;  /* 0x000000000000894d */ /* 0x000fea0003800000 */
[----:B------:R-:W-:Y:S04]  /*0120*/  STG.E desc[UR4][R2.64], R0 ;  /* 0x0000000002007986 */ /* 0x000fe8000c101904 */
[----:B------:R-:W-:Y:S01]  /*0130*/  STG.E desc[UR4][R2.64+0x4], R5 ;  /* 0x0000040502007986 */ /* 0x000fe2000c101904 */
[----:B------:R-:W-:Y:S05]  /*0140*/  EXIT ;  /* 0x000000000000794d */ /* 0x000fea0003800000 */
.L_x_0:
[----:B------:R-:W-:-:S00]  /*0150*/  BRA `(.L_x_0) ;  /* 0xfffffffc00fc7947 */ /* 0x000fc0000383ffff */
[----:B------:R-:W-:-:S00]  /*0160*/  NOP ;  /* 0x0000000000007918 */ /* 0x000fc00000000000 */
        /* <DEDUP_REMOVED lines=9> */
.L_x_2:


//--------------------- .text._Z7oddSortPii       --------------------------
	.section	.text._Z7oddSortPii,"ax",@progbits
	.align	128
        .global         _Z7oddSortPii
        .type           _Z7oddSortPii,@function
        .size           _Z7oddSortPii,(.L_x_3 - _Z7oddSortPii)
        .other          _Z7oddSortPii,@"STO_CUDA_ENTRY STV_DEFAULT"
_Z7oddSortPii:
.text._Z7oddSortPii:
        /* <DEDUP_REMOVED lines=9> */
[----:B------:R-:W-:-:S13]  /*0090*/  ISETP.NE.OR P0, PT, R0, 0x1, P0 ;  /* 0x000000010000780c */ /* 0x000fda0000705670 */
[----:B------:R-:W-:Y:S05]  /*00a0*/  @P0 EXIT ;  /* 0x000000000000094d */ /* 0x000fea0003800000 */
[----:B------:R-:W0:Y:S01]  /*00b0*/  LDC.64 R2, c[0x0][0x380] ;  /* 0x0000e000ff027b82 */ /* 0x000e220000000a00 */
[----:B------:R-:W1:Y:S01]  /*00c0*/  LDCU.64 UR4, c[0x0][0x358] ;  /* 0x00006b00ff0477ac */ /* 0x000e620008000a00 */
[----:B0-----:R-:W-:-:S05]  /*00d0*/  IMAD.WIDE.U32 R2, R5, 0x4, R2 ;  /* 0x0000000405027825 */ /* 0x001fca00078e0002 */
[----:B-1----:R-:W2:Y:S04]  /*00e0*/  LDG.E R5, desc[UR4][R2.64] ;  /* 0x0000000402057981 */ /* 0x002ea8000c1e1900 */
[----:B------:R-:W2:Y:S02]  /*00f0*/  LDG.E R0, desc[UR4][R2.64+0x4] ;  /* 0x0000040402007981 */ /* 0x000ea4000c1e1900 */
[----:B--2---:R-:W-:-:S13]  /*0100*/  ISETP.GT.AND P0, PT, R5, R0, PT ;  /* 0x000000000500720c */ /* 0x004fda0003f04270 */
[----:B------:R-:W-:Y:S05]  /*0110*/  @!P0 EXIT ;  /* 0x000000000000894d */ /* 0x000fea0003800000 */
[----:B------:R-:W-:Y:S04]  /*0120*/  STG.E desc[UR4][R2.64], R0 ;  /* 0x0000000002007986 */ /* 0x000fe8000c101904 */
[----:B------:R-:W-:Y:S01]  /*0130*/  STG.E desc[UR4][R2.64+0x4], R5 ;  /* 0x0000040502007986 */ /* 0x000fe2000c101904 */
[----:B------:R-:W-:Y:S05]  /*0140*/  EXIT ;  /* 0x000000000000794d */ /* 0x000fea0003800000 */
.L_x_1:
        /* <DEDUP_REMOVED lines=11> */
.L_x_3:


//--------------------- .nv.shared.reserved.0     --------------------------
	.section	.nv.shared.reserved.0,"aw",@nobits
	.weak		__nv_reservedSMEM_offset_0_alias
	.size		__nv_reservedSMEM_offset_0_alias, 0, 64
	.other		__nv_reservedSMEM_offset_0_alias,@"STO_CUDA_RESERVED_SHARED STV_DEFAULT"
__nv_reservedSMEM_offset_0_alias:
	.zero		0
	.zero		64


//--------------------- .nv.constant0._Z8evenSortPii --------------------------
	.section	.nv.constant0._Z8evenSortPii,"a",@progbits
	.sectionflags	@""
	.align	4
.nv.constant0._Z8evenSortPii:
	.zero		908


//--------------------- .nv.constant0._Z7oddSortPii --------------------------
	.section	.nv.constant0._Z7oddSortPii,"a",@progbits
	.sectionflags	@""
	.align	4
.nv.constant0._Z7oddSortPii:
	.zero		908


//--------------------- SYMBOLS --------------------------

	.type		.nv.reservedSmem.offset0,@object
	.size		.nv.reservedSmem.offset0,0x4
